	.headerflags	@"EF_CUDA_TEXMODE_UNIFIED EF_CUDA_64BIT_ADDRESS EF_CUDA_ACCELERATORS EF_CUDA_SM90 EF_CUDA_VIRTUAL_SM(EF_CUDA_SM90)"
	.elftype	@"ET_EXEC"


//--------------------- .nv.info                  --------------------------
	.section	.nv.info,"",@"SHT_CUDA_INFO"
	.align	4


	//----- nvinfo : EIATTR_REGCOUNT
	.align		4
        /*0000*/ 	.byte	0x04, 0x2f
        /*0002*/ 	.short	(.L_1 - .L_0)
	.align		4
.L_0:
        /*0004*/ 	.word	index@(triton_poi_fused_19)
        /*0008*/ 	.word	0x0000001a


	//----- nvinfo : EIATTR_MIN_STACK_SIZE
	.align		4
.L_1:
        /*000c*/ 	.byte	0x04, 0x12
        /*000e*/ 	.short	(.L_3 - .L_2)
	.align		4
.L_2:
        /*0010*/ 	.word	index@(triton_poi_fused_19)
        /*0014*/ 	.word	0x00000000


	//----- nvinfo : EIATTR_FRAME_SIZE
	.align		4
.L_3:
        /*0018*/ 	.byte	0x04, 0x11
        /*001a*/ 	.short	(.L_5 - .L_4)
	.align		4
.L_4:
        /*001c*/ 	.word	index@(triton_poi_fused_19)
        /*0020*/ 	.word	0x00000000


	//----- nvinfo : EIATTR_MIN_STACK_SIZE
	.align		4
.L_5:
        /*0024*/ 	.byte	0x04, 0x12
        /*0026*/ 	.short	(.L_7 - .L_6)
	.align		4
.L_6:
        /*0028*/ 	.word	index@(triton_poi_fused_19)
        /*002c*/ 	.word	0x00000000
.L_7:


//--------------------- .nv.info.triton_poi_fused_19 --------------------------
	.section	.nv.info.triton_poi_fused_19,"",@"SHT_CUDA_INFO"
	.sectionflags	@""
	.align	4


	//----- nvinfo : EIATTR_CUDA_API_VERSION
	.align		4
        /*0000*/ 	.byte	0x04, 0x37
        /*0002*/ 	.short	(.L_9 - .L_8)
.L_8:
        /*0004*/ 	.word	0x0000007c


	//----- nvinfo : EIATTR_KPARAM_INFO
	.align		4
.L_9:
        /*0008*/ 	.byte	0x04, 0x17
        /*000a*/ 	.short	(.L_11 - .L_10)
.L_10:
        /*000c*/ 	.word	0x00000000
        /*0010*/ 	.short	0x0003
        /*0012*/ 	.short	0x0014
        /*0014*/ 	.byte	0x00, 0xf0, 0x11, 0x00


	//----- nvinfo : EIATTR_KPARAM_INFO
	.align		4
.L_11:
        /*0018*/ 	.byte	0x04, 0x17
        /*001a*/ 	.short	(.L_13 - .L_12)
.L_12:
        /*001c*/ 	.word	0x00000000
        /*0020*/ 	.short	0x0002
        /*0022*/ 	.short	0x0010
        /*0024*/ 	.byte	0x00, 0xf0, 0x11, 0x00


	//----- nvinfo : EIATTR_KPARAM_INFO
	.align		4
.L_13:
        /*0028*/ 	.byte	0x04, 0x17
        /*002a*/ 	.short	(.L_15 - .L_14)
.L_14:
        /*002c*/ 	.word	0x00000000
        /*0030*/ 	.short	0x0001
        /*0032*/ 	.short	0x0008
        /*0034*/ 	.byte	0x00, 0xf4, 0x21, 0x00


	//----- nvinfo : EIATTR_KPARAM_INFO
	.align		4
.L_15:
        /*0038*/ 	.byte	0x04, 0x17
        /*003a*/ 	.short	(.L_17 - .L_16)
.L_16:
        /*003c*/ 	.word	0x00000000
        /*0040*/ 	.short	0x0000
        /*0042*/ 	.short	0x0000
        /*0044*/ 	.byte	0x00, 0xf4, 0x21, 0x00


	//----- nvinfo : EIATTR_SPARSE_MMA_MASK
	.align		4
.L_17:
        /*0048*/ 	.byte	0x03, 0x50
        /*004a*/ 	.short	0x0000


	//----- nvinfo : EIATTR_MAXREG_COUNT
	.align		4
        /*004c*/ 	.byte	0x03, 0x1b
        /*004e*/ 	.short	0x00ff


	//----- nvinfo : EIATTR_EXIT_INSTR_OFFSETS
	.align		4
        /*0050*/ 	.byte	0x04, 0x1c
        /*0052*/ 	.short	(.L_19 - .L_18)


	//   ....[0]....
.L_18:
        /*0054*/ 	.word	0x000003b0


	//   ....[1]....
        /*0058*/ 	.word	0x00000410


	//----- nvinfo : EIATTR_REQNTID
	.align		4
.L_19:
        /*005c*/ 	.byte	0x04, 0x10
        /*005e*/ 	.short	(.L_21 - .L_20)
.L_20:
        /*0060*/ 	.word	0x00000080
        /*0064*/ 	.word	0x00000001
        /*0068*/ 	.word	0x00000001


	//----- nvinfo : EIATTR_CBANK_PARAM_SIZE
	.align		4
.L_21:
        /*006c*/ 	.byte	0x03, 0x19
        /*006e*/ 	.short	0x0018


	//----- nvinfo : EIATTR_PARAM_CBANK
	.align		4
        /*0070*/ 	.byte	0x04, 0x0a
        /*0072*/ 	.short	(.L_23 - .L_22)
	.align		4
.L_22:
        /*0074*/ 	.word	index@(.nv.constant0.triton_poi_fused_19)
        /*0078*/ 	.short	0x0210
        /*007a*/ 	.short	0x0018


	//----- nvinfo : EIATTR_SW_WAR
	.align		4
.L_23:
        /*007c*/ 	.byte	0x04, 0x36
        /*007e*/ 	.short	(.L_25 - .L_24)
.L_24:
        /*0080*/ 	.word	0x00000008
.L_25:


//--------------------- .nv.callgraph             --------------------------
	.section	.nv.callgraph,"",@"SHT_CUDA_CALLGRAPH"
	.align	4
	.sectionentsize	8
	.align		4
        /*0000*/ 	.word	0x00000000
	.align		4
        /*0004*/ 	.word	0xffffffff
	.align		4
        /*0008*/ 	.word	0x00000000
	.align		4
        /*000c*/ 	.word	0xfffffffe
	.align		4
        /*0010*/ 	.word	0x00000000
	.align		4
        /*0014*/ 	.word	0xfffffffd
	.align		4
        /*0018*/ 	.word	0x00000000
	.align		4
        /*001c*/ 	.word	0xfffffffc


//--------------------- .text.triton_poi_fused_19 --------------------------
	.section	.text.triton_poi_fused_19,"ax",@progbits
	.sectionflags	@"SHF_BARRIERS=1"
	.align	128
        .global         triton_poi_fused_19
        .type           triton_poi_fused_19,@function
        .size           triton_poi_fused_19,(.L_x_1 - triton_poi_fused_19)
        .other          triton_poi_fused_19,@"STO_CUDA_ENTRY STV_DEFAULT"
triton_poi_fused_19:
.text.triton_poi_fused_19:
[----:B------:R-:W0:Y:S01]  /*0000*/  LDC R1, c[0x0][0x28] ;  /* 0x00000a00ff017b82 */ /* 0x000e220000000800 */
[----:B------:R-:W1:Y:S07]  /*0010*/  S2R R12, SR_CTAID.Y ;  /* 0x00000000000c7919 */ /* 0x000e6e0000002600 */
[----:B------:R-:W2:Y:S01]  /*0020*/  LDC.64 R4, c[0x0][0x210] ;  /* 0x00008400ff047b82 */ /* 0x000ea20000000a00 */
[----:B------:R-:W-:Y:S02]  /*0030*/  CS2R R10, SRZ ;  /* 0x00000000000a7805 */ /* 0x000fe4000001ff00 */
[----:B------:R-:W-:Y:S01]  /*0040*/  CS2R R8, SRZ ;  /* 0x0000000000087805 */ /* 0x000fe2000001ff00 */
[----:B------:R-:W3:Y:S01]  /*0050*/  S2R R7, SR_TID.X ;  /* 0x0000000000077919 */ /* 0x000ee20000002100 */
[----:B------:R-:W4:Y:S01]  /*0060*/  S2R R2, SR_CTAID.X ;  /* 0x0000000000027919 */ /* 0x000f220000002500 */
[----:B------:R-:W-:Y:S01]  /*0070*/  ULDC.64 UR6, c[0x0][0x208] ;  /* 0x0000820000067ab9 */ /* 0x000fe20000000a00 */
[----:B-1----:R-:W-:-:S05]  /*0080*/  IMAD.SHL.U32 R0, R12, 0x200, RZ ;  /* 0x000002000c007824 */ /* 0x002fca00078e00ff */
[----:B---3--:R-:W-:-:S05]  /*0090*/  LOP3.LUT R3, R0, 0x7f, R7, 0xf8, !PT ;  /* 0x0000007f00037812 */ /* 0x008fca00078ef807 */
[----:B----4-:R-:W-:Y:S02]  /*00a0*/  IMAD.IADD R6, R3, 0x1, R2 ;  /* 0x0000000103067824 */ /* 0x010fe400078e0202 */
[----:B------:R-:W-:Y:S02]  /*00b0*/  IMAD.SHL.U32 R3, R2, 0x2, RZ ;  /* 0x0000000202037824 */ /* 0x000fe400078e00ff */
[----:B------:R-:W-:-:S03]  /*00c0*/  IMAD.SHL.U32 R19, R6, 0x2, RZ ;  /* 0x0000000206137824 */ /* 0x000fc600078e00ff */
[----:B------:R-:W-:Y:S01]  /*00d0*/  ISETP.GE.AND P0, PT, R3, 0x2, PT ;  /* 0x000000020300780c */ /* 0x000fe20003f06270 */
[C---:B------:R-:W-:Y:S01]  /*00e0*/  VIADD R21, R19.reuse, 0x200 ;  /* 0x0000020013157836 */ /* 0x040fe20000000000 */
[----:B------:R-:W-:Y:S01]  /*00f0*/  IADD3 R17, R19, 0x100, RZ ;  /* 0x0000010013117810 */ /* 0x000fe20007ffe0ff */
[C---:B------:R-:W-:Y:S01]  /*0100*/  VIADD R13, R19.reuse, 0x300 ;  /* 0x00000300130d7836 */ /* 0x040fe20000000000 */
[----:B------:R-:W-:Y:S01]  /*0110*/  CS2R R14, SRZ ;  /* 0x00000000000e7805 */ /* 0x000fe2000001ff00 */
[----:B--2---:R-:W-:Y:S01]  /*0120*/  IMAD.WIDE R18, R19, 0x4, R4 ;  /* 0x0000000413127825 */ /* 0x004fe200078e0204 */
[----:B------:R-:W-:-:S03]  /*0130*/  CS2R R22, SRZ ;  /* 0x0000000000167805 */ /* 0x000fc6000001ff00 */
[----:B------:R-:W-:-:S04]  /*0140*/  IMAD.WIDE R16, R17, 0x4, R4 ;  /* 0x0000000411107825 */ /* 0x000fc800078e0204 */
[--C-:B------:R-:W-:Y:S01]  /*0150*/  IMAD.WIDE R20, R21, 0x4, R4.reuse ;  /* 0x0000000415147825 */ /* 0x100fe200078e0204 */
[----:B------:R1:W2:Y:S03]  /*0160*/  @!P0 LDG.E.EL.64 R10, desc[UR6][R16.64] ;  /* 0x00000006100a8981 */ /* 0x0002a6000c2e1b00 */
[----:B------:R-:W-:Y:S01]  /*0170*/  IMAD.WIDE R4, R13, 0x4, R4 ;  /* 0x000000040d047825 */ /* 0x000fe200078e0204 */
[----:B------:R-:W3:Y:S04]  /*0180*/  @!P0 LDG.E.EL.64 R8, desc[UR6][R18.64] ;  /* 0x0000000612088981 */ /* 0x000ee8000c2e1b00 */
[----:B------:R-:W4:Y:S04]  /*0190*/  @!P0 LDG.E.EL.64 R14, desc[UR6][R20.64] ;  /* 0x00000006140e8981 */ /* 0x000f28000c2e1b00 */
[----:B------:R-:W5:Y:S01]  /*01a0*/  @!P0 LDG.E.EL.64 R22, desc[UR6][R4.64] ;  /* 0x0000000604168981 */ /* 0x000f62000c2e1b00 */
[----:B------:R-:W1:Y:S01]  /*01b0*/  S2UR UR5, SR_CgaCtaId ;  /* 0x00000000000579c3 */ /* 0x000e620000008800 */
[----:B------:R-:W-:Y:S01]  /*01c0*/  UMOV UR4, 0x400 ;  /* 0x0000040000047882 */ /* 0x000fe20000000000 */
[----:B------:R-:W-:Y:S01]  /*01d0*/  LOP3.LUT R6, R7, 0x7f, RZ, 0xc0, !PT ;  /* 0x0000007f07067812 */ /* 0x000fe200078ec0ff */
[----:B01----:R-:W-:-:S06]  /*01e0*/  UPRMT UR4, UR5, 0x654, UR4 ;  /* 0x0000065405047896 */ /* 0x003fcc0008000004 */
[----:B------:R-:W-:Y:S01]  /*01f0*/  LEA R16, R6, UR4, 0x2 ;  /* 0x0000000406107c11 */ /* 0x000fe2000f8e10ff */
[----:B------:R-:W-:-:S05]  /*0200*/  IMAD.SHL.U32 R7, R7, 0x4, RZ ;  /* 0x0000000407077824 */ /* 0x000fca00078e00ff */
[----:B------:R-:W-:-:S04]  /*0210*/  LOP3.LUT R13, R7, 0x1fc, RZ, 0xc0, !PT ;  /* 0x000001fc070d7812 */ /* 0x000fc800078ec0ff */
[----:B------:R-:W-:Y:S02]  /*0220*/  LEA R17, R13, UR4, 0x2 ;  /* 0x000000040d117c11 */ /* 0x000fe4000f8e10ff */
[----:B------:R-:W-:Y:S02]  /*0230*/  SHF.R.S32.HI R12, RZ, 0x16, R12 ;  /* 0x00000016ff0c7819 */ /* 0x000fe4000001140c */
[----:B------:R-:W-:Y:S01]  /*0240*/  LOP3.LUT R0, R0, R13, RZ, 0xfc, !PT ;  /* 0x0000000d00007212 */ /* 0x000fe200078efcff */
[----:B--2---:R-:W-:Y:S04]  /*0250*/  STS [R16+0x200], R10 ;  /* 0x0002000a10007388 */ /* 0x004fe80000000800 */
[----:B------:R0:W-:Y:S04]  /*0260*/  STS [R16+0xa10], R11 ;  /* 0x000a100b10007388 */ /* 0x0001e80000000800 */
[----:B---3--:R-:W-:Y:S04]  /*0270*/  STS [R16], R8 ;  /* 0x0000000810007388 */ /* 0x008fe80000000800 */
[----:B------:R1:W-:Y:S01]  /*0280*/  STS [R16+0x810], R9 ;  /* 0x0008100910007388 */ /* 0x0003e20000000800 */
[----:B0-----:R-:W0:Y:S03]  /*0290*/  LDC.64 R10, c[0x0][0x218] ;  /* 0x00008600ff0a7b82 */ /* 0x001e260000000a00 */
[----:B----4-:R-:W-:Y:S04]  /*02a0*/  STS [R16+0x400], R14 ;  /* 0x0004000e10007388 */ /* 0x010fe80000000800 */
[----:B------:R-:W-:Y:S04]  /*02b0*/  STS [R16+0xc10], R15 ;  /* 0x000c100f10007388 */ /* 0x000fe80000000800 */
[----:B-----5:R-:W-:Y:S04]  /*02c0*/  STS [R16+0x600], R22 ;  /* 0x0006001610007388 */ /* 0x020fe80000000800 */
[----:B------:R-:W-:Y:S01]  /*02d0*/  STS [R16+0xe10], R23 ;  /* 0x000e101710007388 */ /* 0x000fe20000000800 */
[----:B------:R-:W-:Y:S01]  /*02e0*/  BAR.SYNC.DEFER_BLOCKING 0x0 ;  /* 0x0000000000007b1d */ /* 0x000fe20000010000 */
[----:B-1----:R-:W-:-:S04]  /*02f0*/  SGXT R9, R12, 0x1 ;  /* 0x000000010c09781a */ /* 0x002fc80000000200 */
[----:B------:R-:W-:Y:S01]  /*0300*/  LEA.HI R9, R9, R0, RZ, 0x6 ;  /* 0x0000000009097211 */ /* 0x000fe200078f30ff */
[----:B------:R-:W1:Y:S03]  /*0310*/  LDS.128 R4, [R17] ;  /* 0x0000000011047984 */ /* 0x000e660000000c00 */
[----:B------:R-:W-:Y:S02]  /*0320*/  LOP3.LUT R13, R9, 0xffffffc0, RZ, 0xc0, !PT ;  /* 0xffffffc0090d7812 */ /* 0x000fe400078ec0ff */
[----:B------:R-:W-:Y:S02]  /*0330*/  SHF.R.S32.HI R9, RZ, 0x6, R9 ;  /* 0x00000006ff097819 */ /* 0x000fe40000011409 */
[----:B------:R-:W-:Y:S01]  /*0340*/  IADD3 R8, R0, -R13, RZ ;  /* 0x8000000d00087210 */ /* 0x000fe20007ffe0ff */
[----:B------:R-:W-:Y:S02]  /*0350*/  VIADD R0, R3, 0x1 ;  /* 0x0000000103007836 */ /* 0x000fe40000000000 */
[----:B------:R-:W-:-:S03]  /*0360*/  IMAD.IADD R13, R9, 0x1, R2 ;  /* 0x00000001090d7824 */ /* 0x000fc600078e0202 */
[----:B------:R-:W-:Y:S01]  /*0370*/  ISETP.GE.AND P1, PT, R0, 0x2, PT ;  /* 0x000000020000780c */ /* 0x000fe20003f26270 */
[----:B------:R-:W-:-:S04]  /*0380*/  IMAD R3, R13, 0x80, R8 ;  /* 0x000000800d037824 */ /* 0x000fc800078e0208 */
[----:B0-----:R-:W-:-:S05]  /*0390*/  IMAD.WIDE R2, R3, 0x4, R10 ;  /* 0x0000000403027825 */ /* 0x001fca00078e020a */
[----:B-1----:R0:W-:Y:S03]  /*03a0*/  @!P0 STG.E.128 desc[UR6][R2.64], R4 ;  /* 0x0000000402008986 */ /* 0x0021e6000c101d06 */
[----:B0-----:R-:W-:Y:S05]  /*03b0*/  @P1 EXIT ;  /* 0x000000000000194d */ /* 0x001fea0003800000 */
[----:B0-----:R-:W0:Y:S01]  /*03c0*/  LDS.128 R4, [R17+0x810] ;  /* 0x0008100011047984 */ /* 0x001e220000000c00 */
[----:B------:R-:W-:-:S05]  /*03d0*/  LEA R9, R9, R8, 0x7 ;  /* 0x0000000809097211 */ /* 0x000fca00078e38ff */
[----:B------:R-:W-:-:S04]  /*03e0*/  IMAD R9, R0, 0x40, R9 ;  /* 0x0000004000097824 */ /* 0x000fc800078e0209 */
[----:B------:R-:W-:-:S05]  /*03f0*/  IMAD.WIDE R10, R9, 0x4, R10 ;  /* 0x00000004090a7825 */ /* 0x000fca00078e020a */
[----:B0-----:R-:W-:Y:S01]  /*0400*/  STG.E.128 desc[UR6][R10.64], R4 ;  /* 0x000000040a007986 */ /* 0x001fe2000c101d06 */
[----:B------:R-:W-:Y:S05]  /*0410*/  EXIT ;  /* 0x000000000000794d */ /* 0x000fea0003800000 */
.L_x_0:
[----:B------:R-:W-:-:S00]  /*0420*/  BRA `(.L_x_0) ;  /* 0xfffffffc00fc7947 */ /* 0x000fc0000383ffff */
[----:B------:R-:W-:-:S00]  /*0430*/  NOP ;  /* 0x0000000000007918 */ /* 0x000fc00000000000 */
        /* <DEDUP_REMOVED lines=12> */
.L_x_1:


//--------------------- .nv.shared.triton_poi_fused_19 --------------------------
	.section	.nv.shared.triton_poi_fused_19,"aw",@nobits
	.sectionflags	@""
	.align	16
	.zero		1024


//--------------------- .nv.constant0.triton_poi_fused_19 --------------------------
	.section	.nv.constant0.triton_poi_fused_19,"a",@progbits
	.sectionflags	@""
	.align	4
.nv.constant0.triton_poi_fused_19:
	.zero		552
